	.headerflags	@"EF_CUDA_TEXMODE_UNIFIED EF_CUDA_64BIT_ADDRESS EF_CUDA_ACCELERATORS EF_CUDA_SM90 EF_CUDA_VIRTUAL_SM(EF_CUDA_SM90)"
	.elftype	@"ET_EXEC"


//--------------------- .nv.info                  --------------------------
	.section	.nv.info,"",@"SHT_CUDA_INFO"
	.align	4


	//----- nvinfo : EIATTR_REGCOUNT
	.align		4
        /*0000*/ 	.byte	0x04, 0x2f
        /*0002*/ 	.short	(.L_1 - .L_0)
	.align		4
.L_0:
        /*0004*/ 	.word	index@(triton_poi_fused_leaky_relu_7)
        /*0008*/ 	.word	0x00000014


	//----- nvinfo : EIATTR_MIN_STACK_SIZE
	.align		4
.L_1:
        /*000c*/ 	.byte	0x04, 0x12
        /*000e*/ 	.short	(.L_3 - .L_2)
	.align		4
.L_2:
        /*0010*/ 	.word	index@(triton_poi_fused_leaky_relu_7)
        /*0014*/ 	.word	0x00000000


	//----- nvinfo : EIATTR_FRAME_SIZE
	.align		4
.L_3:
        /*0018*/ 	.byte	0x04, 0x11
        /*001a*/ 	.short	(.L_5 - .L_4)
	.align		4
.L_4:
        /*001c*/ 	.word	index@(triton_poi_fused_leaky_relu_7)
        /*0020*/ 	.word	0x00000000


	//----- nvinfo : EIATTR_MIN_STACK_SIZE
	.align		4
.L_5:
        /*0024*/ 	.byte	0x04, 0x12
        /*0026*/ 	.short	(.L_7 - .L_6)
	.align		4
.L_6:
        /*0028*/ 	.word	index@(triton_poi_fused_leaky_relu_7)
        /*002c*/ 	.word	0x00000000
.L_7:


//--------------------- .nv.info.triton_poi_fused_leaky_relu_7 --------------------------
	.section	.nv.info.triton_poi_fused_leaky_relu_7,"",@"SHT_CUDA_INFO"
	.sectionflags	@""
	.align	4


	//----- nvinfo : EIATTR_CUDA_API_VERSION
	.align		4
        /*0000*/ 	.byte	0x04, 0x37
        /*0002*/ 	.short	(.L_9 - .L_8)
.L_8:
        /*0004*/ 	.word	0x0000007c


	//----- nvinfo : EIATTR_KPARAM_INFO
	.align		4
.L_9:
        /*0008*/ 	.byte	0x04, 0x17
        /*000a*/ 	.short	(.L_11 - .L_10)
.L_10:
        /*000c*/ 	.word	0x00000000
        /*0010*/ 	.short	0x0004
        /*0012*/ 	.short	0x001c
        /*0014*/ 	.byte	0x00, 0xf0, 0x11, 0x00


	//----- nvinfo : EIATTR_KPARAM_INFO
	.align		4
.L_11:
        /*0018*/ 	.byte	0x04, 0x17
        /*001a*/ 	.short	(.L_13 - .L_12)
.L_12:
        /*001c*/ 	.word	0x00000000
        /*0020*/ 	.short	0x0003
        /*0022*/ 	.short	0x0018
        /*0024*/ 	.byte	0x00, 0xf0, 0x11, 0x00


	//----- nvinfo : EIATTR_KPARAM_INFO
	.align		4
.L_13:
        /*0028*/ 	.byte	0x04, 0x17
        /*002a*/ 	.short	(.L_15 - .L_14)
.L_14:
        /*002c*/ 	.word	0x00000000
        /*0030*/ 	.short	0x0002
        /*0032*/ 	.short	0x0010
        /*0034*/ 	.byte	0x00, 0xf4, 0x21, 0x00


	//----- nvinfo : EIATTR_KPARAM_INFO
	.align		4
.L_15:
        /*0038*/ 	.byte	0x04, 0x17
        /*003a*/ 	.short	(.L_17 - .L_16)
.L_16:
        /*003c*/ 	.word	0x00000000
        /*0040*/ 	.short	0x0001
        /*0042*/ 	.short	0x0008
        /*0044*/ 	.byte	0x00, 0xf4, 0x21, 0x00


	//----- nvinfo : EIATTR_KPARAM_INFO
	.align		4
.L_17:
        /*0048*/ 	.byte	0x04, 0x17
        /*004a*/ 	.short	(.L_19 - .L_18)
.L_18:
        /*004c*/ 	.word	0x00000000
        /*0050*/ 	.short	0x0000
        /*0052*/ 	.short	0x0000
        /*0054*/ 	.byte	0x00, 0xf4, 0x21, 0x00


	//----- nvinfo : EIATTR_SPARSE_MMA_MASK
	.align		4
.L_19:
        /*0058*/ 	.byte	0x03, 0x50
        /*005a*/ 	.short	0x0000


	//----- nvinfo : EIATTR_MAXREG_COUNT
	.align		4
        /*005c*/ 	.byte	0x03, 0x1b
        /*005e*/ 	.short	0x00ff


	//----- nvinfo : EIATTR_EXIT_INSTR_OFFSETS
	.align		4
        /*0060*/ 	.byte	0x04, 0x1c
        /*0062*/ 	.short	(.L_21 - .L_20)


	//   ....[0]....
.L_20:
        /*0064*/ 	.word	0x00000470


	//   ....[1]....
        /*0068*/ 	.word	0x00000490


	//----- nvinfo : EIATTR_REQNTID
	.align		4
.L_21:
        /*006c*/ 	.byte	0x04, 0x10
        /*006e*/ 	.short	(.L_23 - .L_22)
.L_22:
        /*0070*/ 	.word	0x00000080
        /*0074*/ 	.word	0x00000001
        /*0078*/ 	.word	0x00000001


	//----- nvinfo : EIATTR_CBANK_PARAM_SIZE
	.align		4
.L_23:
        /*007c*/ 	.byte	0x03, 0x19
        /*007e*/ 	.short	0x0020


	//----- nvinfo : EIATTR_PARAM_CBANK
	.align		4
        /*0080*/ 	.byte	0x04, 0x0a
        /*0082*/ 	.short	(.L_25 - .L_24)
	.align		4
.L_24:
        /*0084*/ 	.word	index@(.nv.constant0.triton_poi_fused_leaky_relu_7)
        /*0088*/ 	.short	0x0210
        /*008a*/ 	.short	0x0020


	//----- nvinfo : EIATTR_SW_WAR
	.align		4
.L_25:
        /*008c*/ 	.byte	0x04, 0x36
        /*008e*/ 	.short	(.L_27 - .L_26)
.L_26:
        /*0090*/ 	.word	0x00000008
.L_27:


//--------------------- .nv.callgraph             --------------------------
	.section	.nv.callgraph,"",@"SHT_CUDA_CALLGRAPH"
	.align	4
	.sectionentsize	8
	.align		4
        /*0000*/ 	.word	0x00000000
	.align		4
        /*0004*/ 	.word	0xffffffff
	.align		4
        /*0008*/ 	.word	0x00000000
	.align		4
        /*000c*/ 	.word	0xfffffffe
	.align		4
        /*0010*/ 	.word	0x00000000
	.align		4
        /*0014*/ 	.word	0xfffffffd
	.align		4
        /*0018*/ 	.word	0x00000000
	.align		4
        /*001c*/ 	.word	0xfffffffc


//--------------------- .text.triton_poi_fused_leaky_relu_7 --------------------------
	.section	.text.triton_poi_fused_leaky_relu_7,"ax",@progbits
	.sectionflags	@"SHF_BARRIERS=1"
	.align	128
        .global         triton_poi_fused_leaky_relu_7
        .type           triton_poi_fused_leaky_relu_7,@function
        .size           triton_poi_fused_leaky_relu_7,(.L_x_1 - triton_poi_fused_leaky_relu_7)
        .other          triton_poi_fused_leaky_relu_7,@"STO_CUDA_ENTRY STV_DEFAULT"
triton_poi_fused_leaky_relu_7:
.text.triton_poi_fused_leaky_relu_7:
[----:B------:R-:W0:Y:S02]  /*0000*/  LDC R1, c[0x0][0x28] ;  /* 0x00000a00ff017b82 */ /* 0x000e240000000800 */
[----:B------:R-:W1:Y:S01]  /*0010*/  S2R R6, SR_TID.X ;  /* 0x0000000000067919 */ /* 0x000e620000002100 */
[----:B------:R-:W2:Y:S01]  /*0020*/  S2UR UR4, SR_CTAID.X ;  /* 0x00000000000479c3 */ /* 0x000ea20000002500 */
[----:B------:R-:W-:Y:S01]  /*0030*/  ULDC.64 UR8, c[0x0][0x208] ;  /* 0x0000820000087ab9 */ /* 0x000fe20000000a00 */
[----:B------:R-:W3:Y:S06]  /*0040*/  S2R R7, SR_CTAID.Y ;  /* 0x0000000000077919 */ /* 0x000eec0000002600 */
[----:B------:R-:W4:Y:S08]  /*0050*/  LDC.64 R4, c[0x0][0x218] ;  /* 0x00008600ff047b82 */ /* 0x000f300000000a00 */
[----:B------:R-:W5:Y:S01]  /*0060*/  LDC.64 R2, c[0x0][0x210] ;  /* 0x00008400ff027b82 */ /* 0x000f620000000a00 */
[----:B--2---:R-:W-:Y:S01]  /*0070*/  USHF.L.U32 UR4, UR4, 0x2, URZ ;  /* 0x0000000204047899 */ /* 0x004fe2000800063f */
[----:B-1----:R-:W-:-:S02]  /*0080*/  SHF.R.U32.HI R11, RZ, 0x1, R6 ;  /* 0x00000001ff0b7819 */ /* 0x002fc40000011606 */
[----:B------:R-:W-:Y:S01]  /*0090*/  LOP3.LUT R10, R6, 0x1, RZ, 0xc0, !PT ;  /* 0x00000001060a7812 */ /* 0x000fe200078ec0ff */
[----:B---3--:R-:W-:Y:S01]  /*00a0*/  IMAD.SHL.U32 R0, R7, 0x40, RZ ;  /* 0x0000004007007824 */ /* 0x008fe200078e00ff */
[----:B------:R-:W-:Y:S02]  /*00b0*/  SHF.R.U32.HI R12, RZ, 0x19, R7 ;  /* 0x00000019ff0c7819 */ /* 0x000fe40000011607 */
[----:B------:R-:W-:Y:S02]  /*00c0*/  SGXT.U32 R11, R11, 0x6 ;  /* 0x000000060b0b781a */ /* 0x000fe40000000000 */
[----:B------:R-:W-:Y:S02]  /*00d0*/  SGXT.U32 R12, R12, 0x1 ;  /* 0x000000010c0c781a */ /* 0x000fe40000000000 */
[----:B------:R-:W-:Y:S02]  /*00e0*/  LOP3.LUT R7, R0, R11, RZ, 0xfc, !PT ;  /* 0x0000000b00077212 */ /* 0x000fe400078efcff */
[----:B------:R-:W-:-:S02]  /*00f0*/  LEA R8, R10, UR4, 0x1 ;  /* 0x000000040a087c11 */ /* 0x000fc4000f8e08ff */
[C---:B------:R-:W-:Y:S01]  /*0100*/  ISETP.GE.AND P1, PT, R7.reuse, 0x100, PT ;  /* 0x000001000700780c */ /* 0x040fe20003f26270 */
[----:B------:R-:W-:Y:S01]  /*0110*/  IMAD.IADD R12, R7, 0x1, R12 ;  /* 0x00000001070c7824 */ /* 0x000fe200078e020c */
[----:B------:R-:W-:-:S04]  /*0120*/  ISETP.GE.AND P0, PT, R8, 0x4, PT ;  /* 0x000000040800780c */ /* 0x000fc80003f06270 */
[C---:B------:R-:W-:Y:S01]  /*0130*/  ISETP.LT.AND P0, PT, R7.reuse, 0x100, !P0 ;  /* 0x000001000700780c */ /* 0x040fe20004701270 */
[----:B------:R-:W-:Y:S01]  /*0140*/  IMAD R7, R7, 0x4, R8 ;  /* 0x0000000407077824 */ /* 0x000fe200078e0208 */
[----:B------:R-:W-:-:S03]  /*0150*/  SHF.R.S32.HI R9, RZ, 0x1, R12 ;  /* 0x00000001ff097819 */ /* 0x000fc6000001140c */
[----:B-----5:R-:W-:-:S04]  /*0160*/  IMAD.WIDE R2, R7, 0x4, R2 ;  /* 0x0000000407027825 */ /* 0x020fc800078e0202 */
[----:B----4-:R-:W-:Y:S01]  /*0170*/  IMAD.WIDE R8, R9, 0x4, R4 ;  /* 0x0000000409087825 */ /* 0x010fe200078e0204 */
[----:B------:R-:W-:-:S03]  /*0180*/  CS2R R4, SRZ ;  /* 0x0000000000047805 */ /* 0x000fc6000001ff00 */
[----:B------:R-:W-:-:S03]  /*0190*/  IMAD.MOV.U32 R7, RZ, RZ, RZ ;  /* 0x000000ffff077224 */ /* 0x000fc600078e00ff */
[----:B------:R-:W2:Y:S04]  /*01a0*/  @P0 LDG.E.EL.64 R4, desc[UR8][R2.64] ;  /* 0x0000000802040981 */ /* 0x000ea8000c2e1b00 */
[----:B------:R1:W2:Y:S01]  /*01b0*/  @!P1 LDG.E.EL R7, desc[UR8][R8.64] ;  /* 0x0000000808079981 */ /* 0x0002a2000c2e1900 */
[----:B------:R-:W3:Y:S01]  /*01c0*/  S2UR UR6, SR_CgaCtaId ;  /* 0x00000000000679c3 */ /* 0x000ee20000008800 */
[----:B------:R-:W-:Y:S01]  /*01d0*/  UMOV UR5, 0x400 ;  /* 0x0000040000057882 */ /* 0x000fe20000000000 */
[----:B------:R-:W-:-:S05]  /*01e0*/  IMAD.SHL.U32 R12, R10, 0x80, RZ ;  /* 0x000000800a0c7824 */ /* 0x000fca00078e00ff */
[----:B------:R-:W-:Y:S01]  /*01f0*/  LOP3.LUT R11, R12, R11, RZ, 0xfc, !PT ;  /* 0x0000000b0c0b7212 */ /* 0x000fe200078efcff */
[----:B-1----:R-:W-:-:S05]  /*0200*/  IMAD.SHL.U32 R9, R6, 0x2, RZ ;  /* 0x0000000206097824 */ /* 0x002fca00078e00ff */
[----:B------:R-:W-:Y:S02]  /*0210*/  LOP3.LUT R8, R9, 0xfe, RZ, 0xc0, !PT ;  /* 0x000000fe09087812 */ /* 0x000fe400078ec0ff */
[----:B------:R-:W-:Y:S01]  /*0220*/  LOP3.LUT R0, R0, 0x3e, R9, 0xf8, !PT ;  /* 0x0000003e00007812 */ /* 0x000fe200078ef809 */
[----:B---3--:R-:W-:-:S06]  /*0230*/  UPRMT UR5, UR6, 0x654, UR5 ;  /* 0x0000065406057896 */ /* 0x008fcc0008000005 */
[----:B------:R-:W-:Y:S02]  /*0240*/  LEA R10, R10, UR5, 0x2 ;  /* 0x000000050a0a7c11 */ /* 0x000fe4000f8e10ff */
[----:B------:R-:W-:-:S03]  /*0250*/  LEA.HI R12, R12, UR5, RZ, 0x1b ;  /* 0x000000050c0c7c11 */ /* 0x000fc6000f8fd8ff */
[C---:B------:R-:W-:Y:S02]  /*0260*/  IMAD.IADD R10, R11.reuse, 0x1, R10 ;  /* 0x000000010b0a7824 */ /* 0x040fe400078e020a */
[----:B------:R-:W-:Y:S01]  /*0270*/  IMAD.IADD R12, R11, 0x1, R12 ;  /* 0x000000010b0c7824 */ /* 0x000fe200078e020c */
[--C-:B------:R-:W-:Y:S02]  /*0280*/  SHF.R.U32.HI R11, RZ, 0x4, R6.reuse ;  /* 0x00000004ff0b7819 */ /* 0x100fe40000011606 */
[----:B------:R-:W-:Y:S02]  /*0290*/  SHF.R.U32.HI R6, RZ, 0x5, R6 ;  /* 0x00000005ff067819 */ /* 0x000fe40000011606 */
[----:B------:R-:W-:Y:S02]  /*02a0*/  LOP3.LUT R11, R11, 0x6, RZ, 0xc0, !PT ;  /* 0x000000060b0b7812 */ /* 0x000fe400078ec0ff */
[----:B------:R-:W-:Y:S02]  /*02b0*/  SGXT.U32 R6, R6, 0x2 ;  /* 0x000000020606781a */ /* 0x000fe40000000000 */
[----:B------:R-:W-:-:S02]  /*02c0*/  IADD3 R14, R8, UR5, R11 ;  /* 0x00000005080e7c10 */ /* 0x000fc4000fffe00b */
[----:B------:R-:W-:Y:S01]  /*02d0*/  LOP3.LUT R11, R6, UR4, RZ, 0xfc, !PT ;  /* 0x00000004060b7c12 */ /* 0x000fe2000f8efcff */
[----:B------:R-:W-:-:S03]  /*02e0*/  ULDC.64 UR4, c[0x0][0x220] ;  /* 0x0000880000047ab9 */ /* 0x000fc60000000a00 */
[----:B------:R-:W-:Y:S01]  /*02f0*/  ISETP.GE.AND P1, PT, R11, 0x4, PT ;  /* 0x000000040b00780c */ /* 0x000fe20003f26270 */
[----:B------:R-:W-:-:S03]  /*0300*/  IMAD R11, R0, 0x2, R11 ;  /* 0x00000002000b7824 */ /* 0x000fc600078e020b */
[----:B------:R-:W-:Y:S01]  /*0310*/  ISETP.LT.AND P1, PT, R0, 0x100, !P1 ;  /* 0x000001000000780c */ /* 0x000fe20004f21270 */
[----:B------:R-:W-:-:S05]  /*0320*/  IMAD.SHL.U32 R0, R11, 0x2, RZ ;  /* 0x000000020b007824 */ /* 0x000fca00078e00ff */
[----:B------:R-:W-:-:S04]  /*0330*/  IADD3 R8, P4, R0, UR4, RZ ;  /* 0x0000000400087c10 */ /* 0x000fc8000ff9e0ff */
[----:B------:R-:W-:Y:S02]  /*0340*/  LEA.HI.X.SX32 R9, R0, UR5, 0x1, P4 ;  /* 0x0000000500097c11 */ /* 0x000fe4000a0f0eff */
[-C--:B--2---:R-:W-:Y:S01]  /*0350*/  FSETP.GT.AND P3, PT, R4, -R7.reuse, PT ;  /* 0x800000070400720b */ /* 0x084fe20003f64000 */
[----:B------:R-:W-:Y:S01]  /*0360*/  FADD R4, R7, R4 ;  /* 0x0000000407047221 */ /* 0x000fe20000000000 */
[----:B------:R-:W-:Y:S01]  /*0370*/  FSETP.GT.AND P2, PT, R5, -R7, PT ;  /* 0x800000070500720b */ /* 0x000fe20003f44000 */
[----:B------:R-:W-:Y:S01]  /*0380*/  FADD R5, R7, R5 ;  /* 0x0000000507057221 */ /* 0x000fe20000000000 */
[----:B------:R-:W-:Y:S02]  /*0390*/  SEL R13, RZ, 0x1, !P3 ;  /* 0x00000001ff0d7807 */ /* 0x000fe40005800000 */
[----:B------:R-:W-:-:S03]  /*03a0*/  SEL R15, RZ, 0x1, !P2 ;  /* 0x00000001ff0f7807 */ /* 0x000fc60005000000 */
[----:B------:R-:W-:Y:S04]  /*03b0*/  STS.U8 [R10], R13 ;  /* 0x0000000d0a007388 */ /* 0x000fe80000000000 */
[----:B------:R-:W-:Y:S01]  /*03c0*/  STS.U8 [R12+0x42], R15 ;  /* 0x0000420f0c007388 */ /* 0x000fe20000000000 */
[----:B------:R-:W-:Y:S01]  /*03d0*/  @!P3 FMUL R4, R4, 0.20000000298023223877 ;  /* 0x3e4ccccd0404b820 */ /* 0x000fe20000400000 */
[----:B------:R-:W-:Y:S01]  /*03e0*/  @!P2 FMUL R5, R5, 0.20000000298023223877 ;  /* 0x3e4ccccd0505a820 */ /* 0x000fe20000400000 */
[----:B------:R-:W-:Y:S06]  /*03f0*/  BAR.SYNC.DEFER_BLOCKING 0x0 ;  /* 0x0000000000007b1d */ /* 0x000fec0000010000 */
[----:B------:R-:W1:Y:S04]  /*0400*/  LDS.U8 R17, [R14+0x1] ;  /* 0x000001000e117984 */ /* 0x000e680000000000 */
[----:B------:R-:W2:Y:S01]  /*0410*/  LDS.U8 R16, [R14] ;  /* 0x000000000e107984 */ /* 0x000ea20000000000 */
[----:B-1----:R-:W-:Y:S01]  /*0420*/  IMAD.SHL.U32 R17, R17, 0x100, RZ ;  /* 0x0000010011117824 */ /* 0x002fe200078e00ff */
[----:B--2---:R-:W-:-:S04]  /*0430*/  LOP3.LUT R16, R16, 0x1, RZ, 0xc0, !PT ;  /* 0x0000000110107812 */ /* 0x004fc800078ec0ff */
[----:B------:R-:W-:-:S05]  /*0440*/  LOP3.LUT R7, R17, 0x100, R16, 0xe2, !PT ;  /* 0x0000010011077812 */ /* 0x000fca00078ee210 */
[----:B------:R1:W-:Y:S01]  /*0450*/  @P1 STG.E.U16 desc[UR8][R8.64], R7 ;  /* 0x0000000708001986 */ /* 0x0003e2000c101508 */
[----:B------:R-:W-:Y:S06]  /*0460*/  BAR.SYNC.DEFER_BLOCKING 0x0 ;  /* 0x0000000000007b1d */ /* 0x000fec0000010000 */
[----:B-1----:R-:W-:Y:S05]  /*0470*/  @!P0 EXIT ;  /* 0x000000000000894d */ /* 0x002fea0003800000 */
[----:B------:R-:W-:Y:S01]  /*0480*/  STG.E.64 desc[UR8][R2.64], R4 ;  /* 0x0000000402007986 */ /* 0x000fe2000c101b08 */
[----:B------:R-:W-:Y:S05]  /*0490*/  EXIT ;  /* 0x000000000000794d */ /* 0x000fea0003800000 */
.L_x_0:
[----:B------:R-:W-:-:S00]  /*04a0*/  BRA `(.L_x_0) ;  /* 0xfffffffc00fc7947 */ /* 0x000fc0000383ffff */
[----:B------:R-:W-:-:S00]  /*04b0*/  NOP ;  /* 0x0000000000007918 */ /* 0x000fc00000000000 */
        /* <DEDUP_REMOVED lines=12> */
.L_x_1:


//--------------------- .nv.shared.triton_poi_fused_leaky_relu_7 --------------------------
	.section	.nv.shared.triton_poi_fused_leaky_relu_7,"aw",@nobits
	.sectionflags	@""
	.align	16
	.zero		1024


//--------------------- .nv.constant0.triton_poi_fused_leaky_relu_7 --------------------------
	.section	.nv.constant0.triton_poi_fused_leaky_relu_7,"a",@progbits
	.sectionflags	@""
	.align	4
.nv.constant0.triton_poi_fused_leaky_relu_7:
	.zero		560
